//
// Generated by NVIDIA NVVM Compiler
//
// Compiler Build ID: CL-36424714
// Cuda compilation tools, release 13.0, V13.0.88
// Based on NVVM 20.0.0
//

.version 9.0
.target sm_100
.address_size 64

	// .globl	_Z10sum_kernelILi512ELi1024EEvPKfmPf
// _ZZ10sum_kernelILi512ELi1024EEvPKfmPfE6s_data has been demoted

.visible .entry _Z10sum_kernelILi512ELi1024EEvPKfmPf(
	.param .u64 .ptr .align 1 _Z10sum_kernelILi512ELi1024EEvPKfmPf_param_0,
	.param .u64 _Z10sum_kernelILi512ELi1024EEvPKfmPf_param_1,
	.param .u64 .ptr .align 1 _Z10sum_kernelILi512ELi1024EEvPKfmPf_param_2
)
{
	.reg .pred 	%p<28>;
	.reg .b32 	%r<95>;
	.reg .b32 	%f<96>;
	.reg .b64 	%rd<56>;
	// demoted variable
	.shared .align 4 .b8 _ZZ10sum_kernelILi512ELi1024EEvPKfmPfE6s_data[2048];
	ld.param.u64 	%rd20, [_Z10sum_kernelILi512ELi1024EEvPKfmPf_param_0];
	ld.param.u64 	%rd18, [_Z10sum_kernelILi512ELi1024EEvPKfmPf_param_1];
	ld.param.u64 	%rd19, [_Z10sum_kernelILi512ELi1024EEvPKfmPf_param_2];
	cvta.to.global.u64 	%rd1, %rd20;
	mov.u32 	%r1, %ctaid.x;
	mov.u32 	%r2, %tid.x;
	mov.u32 	%r56, %ntid.x;
	shl.b32 	%r57, %r1, 10;
	mad.lo.s32 	%r58, %r56, %r57, %r56;
	add.s32 	%r93, %r2, %r58;
	shl.b32 	%r4, %r56, 4;
	or.b32  	%r59, %r57, 2;
	mad.lo.s32 	%r92, %r56, %r59, %r2;
	or.b32  	%r60, %r57, 3;
	mad.lo.s32 	%r91, %r56, %r60, %r2;
	or.b32  	%r61, %r57, 4;
	mad.lo.s32 	%r90, %r56, %r61, %r2;
	or.b32  	%r62, %r57, 5;
	mad.lo.s32 	%r89, %r56, %r62, %r2;
	or.b32  	%r63, %r57, 6;
	mad.lo.s32 	%r88, %r56, %r63, %r2;
	or.b32  	%r64, %r57, 7;
	mad.lo.s32 	%r87, %r56, %r64, %r2;
	or.b32  	%r65, %r57, 8;
	mad.lo.s32 	%r86, %r56, %r65, %r2;
	or.b32  	%r66, %r57, 9;
	mad.lo.s32 	%r85, %r56, %r66, %r2;
	or.b32  	%r67, %r57, 10;
	mad.lo.s32 	%r84, %r56, %r67, %r2;
	or.b32  	%r68, %r57, 11;
	mad.lo.s32 	%r83, %r56, %r68, %r2;
	or.b32  	%r69, %r57, 12;
	mad.lo.s32 	%r82, %r56, %r69, %r2;
	or.b32  	%r70, %r57, 13;
	mad.lo.s32 	%r81, %r56, %r70, %r2;
	or.b32  	%r71, %r57, 14;
	mad.lo.s32 	%r80, %r56, %r71, %r2;
	or.b32  	%r72, %r57, 15;
	mad.lo.s32 	%r79, %r56, %r72, %r2;
	mul.lo.s32 	%r73, %r56, %r1;
	shl.b32 	%r74, %r73, 10;
	or.b32  	%r78, %r2, %r74;
	mov.f32 	%f80, 0f00000000;
	mov.b32 	%r94, 0;
$L__BB0_1:
	cvt.s64.s32 	%rd2, %r78;
	setp.le.u64 	%p1, %rd18, %rd2;
	@%p1 bra 	$L__BB0_3;
	shl.b64 	%rd21, %rd2, 2;
	add.s64 	%rd22, %rd1, %rd21;
	ld.global.f32 	%f35, [%rd22];
	add.f32 	%f80, %f80, %f35;
$L__BB0_3:
	cvt.s64.s32 	%rd3, %r93;
	setp.le.u64 	%p2, %rd18, %rd3;
	@%p2 bra 	$L__BB0_5;
	shl.b64 	%rd23, %rd3, 2;
	add.s64 	%rd24, %rd1, %rd23;
	ld.global.f32 	%f36, [%rd24];
	add.f32 	%f80, %f80, %f36;
$L__BB0_5:
	cvt.s64.s32 	%rd4, %r92;
	setp.le.u64 	%p3, %rd18, %rd4;
	@%p3 bra 	$L__BB0_7;
	shl.b64 	%rd25, %rd4, 2;
	add.s64 	%rd26, %rd1, %rd25;
	ld.global.f32 	%f37, [%rd26];
	add.f32 	%f80, %f80, %f37;
$L__BB0_7:
	cvt.s64.s32 	%rd5, %r91;
	setp.le.u64 	%p4, %rd18, %rd5;
	@%p4 bra 	$L__BB0_9;
	shl.b64 	%rd27, %rd5, 2;
	add.s64 	%rd28, %rd1, %rd27;
	ld.global.f32 	%f38, [%rd28];
	add.f32 	%f80, %f80, %f38;
$L__BB0_9:
	cvt.s64.s32 	%rd6, %r90;
	setp.le.u64 	%p5, %rd18, %rd6;
	@%p5 bra 	$L__BB0_11;
	shl.b64 	%rd29, %rd6, 2;
	add.s64 	%rd30, %rd1, %rd29;
	ld.global.f32 	%f39, [%rd30];
	add.f32 	%f80, %f80, %f39;
$L__BB0_11:
	cvt.s64.s32 	%rd7, %r89;
	setp.le.u64 	%p6, %rd18, %rd7;
	@%p6 bra 	$L__BB0_13;
	shl.b64 	%rd31, %rd7, 2;
	add.s64 	%rd32, %rd1, %rd31;
	ld.global.f32 	%f40, [%rd32];
	add.f32 	%f80, %f80, %f40;
$L__BB0_13:
	cvt.s64.s32 	%rd8, %r88;
	setp.le.u64 	%p7, %rd18, %rd8;
	@%p7 bra 	$L__BB0_15;
	shl.b64 	%rd33, %rd8, 2;
	add.s64 	%rd34, %rd1, %rd33;
	ld.global.f32 	%f41, [%rd34];
	add.f32 	%f80, %f80, %f41;
$L__BB0_15:
	cvt.s64.s32 	%rd9, %r87;
	setp.le.u64 	%p8, %rd18, %rd9;
	@%p8 bra 	$L__BB0_17;
	shl.b64 	%rd35, %rd9, 2;
	add.s64 	%rd36, %rd1, %rd35;
	ld.global.f32 	%f42, [%rd36];
	add.f32 	%f80, %f80, %f42;
$L__BB0_17:
	cvt.s64.s32 	%rd10, %r86;
	setp.le.u64 	%p9, %rd18, %rd10;
	@%p9 bra 	$L__BB0_19;
	shl.b64 	%rd37, %rd10, 2;
	add.s64 	%rd38, %rd1, %rd37;
	ld.global.f32 	%f43, [%rd38];
	add.f32 	%f80, %f80, %f43;
$L__BB0_19:
	cvt.s64.s32 	%rd11, %r85;
	setp.le.u64 	%p10, %rd18, %rd11;
	@%p10 bra 	$L__BB0_21;
	shl.b64 	%rd39, %rd11, 2;
	add.s64 	%rd40, %rd1, %rd39;
	ld.global.f32 	%f44, [%rd40];
	add.f32 	%f80, %f80, %f44;
$L__BB0_21:
	cvt.s64.s32 	%rd12, %r84;
	setp.le.u64 	%p11, %rd18, %rd12;
	@%p11 bra 	$L__BB0_23;
	shl.b64 	%rd41, %rd12, 2;
	add.s64 	%rd42, %rd1, %rd41;
	ld.global.f32 	%f45, [%rd42];
	add.f32 	%f80, %f80, %f45;
$L__BB0_23:
	cvt.s64.s32 	%rd13, %r83;
	setp.le.u64 	%p12, %rd18, %rd13;
	@%p12 bra 	$L__BB0_25;
	shl.b64 	%rd43, %rd13, 2;
	add.s64 	%rd44, %rd1, %rd43;
	ld.global.f32 	%f46, [%rd44];
	add.f32 	%f80, %f80, %f46;
$L__BB0_25:
	cvt.s64.s32 	%rd14, %r82;
	setp.le.u64 	%p13, %rd18, %rd14;
	@%p13 bra 	$L__BB0_27;
	shl.b64 	%rd45, %rd14, 2;
	add.s64 	%rd46, %rd1, %rd45;
	ld.global.f32 	%f47, [%rd46];
	add.f32 	%f80, %f80, %f47;
$L__BB0_27:
	cvt.s64.s32 	%rd15, %r81;
	setp.le.u64 	%p14, %rd18, %rd15;
	@%p14 bra 	$L__BB0_29;
	shl.b64 	%rd47, %rd15, 2;
	add.s64 	%rd48, %rd1, %rd47;
	ld.global.f32 	%f48, [%rd48];
	add.f32 	%f80, %f80, %f48;
$L__BB0_29:
	cvt.s64.s32 	%rd16, %r80;
	setp.le.u64 	%p15, %rd18, %rd16;
	@%p15 bra 	$L__BB0_31;
	shl.b64 	%rd49, %rd16, 2;
	add.s64 	%rd50, %rd1, %rd49;
	ld.global.f32 	%f49, [%rd50];
	add.f32 	%f80, %f80, %f49;
$L__BB0_31:
	cvt.s64.s32 	%rd17, %r79;
	setp.le.u64 	%p16, %rd18, %rd17;
	@%p16 bra 	$L__BB0_33;
	shl.b64 	%rd51, %rd17, 2;
	add.s64 	%rd52, %rd1, %rd51;
	ld.global.f32 	%f50, [%rd52];
	add.f32 	%f80, %f80, %f50;
$L__BB0_33:
	cvt.u32.u64 	%r75, %rd2;
	add.s32 	%r94, %r94, 16;
	add.s32 	%r93, %r93, %r4;
	add.s32 	%r92, %r92, %r4;
	add.s32 	%r91, %r91, %r4;
	add.s32 	%r90, %r90, %r4;
	add.s32 	%r89, %r89, %r4;
	add.s32 	%r88, %r88, %r4;
	add.s32 	%r87, %r87, %r4;
	add.s32 	%r86, %r86, %r4;
	add.s32 	%r85, %r85, %r4;
	add.s32 	%r84, %r84, %r4;
	add.s32 	%r83, %r83, %r4;
	add.s32 	%r82, %r82, %r4;
	add.s32 	%r81, %r81, %r4;
	add.s32 	%r80, %r80, %r4;
	add.s32 	%r79, %r79, %r4;
	add.s32 	%r78, %r75, %r4;
	setp.ne.s32 	%p17, %r94, 1024;
	@%p17 bra 	$L__BB0_1;
	shl.b32 	%r76, %r2, 2;
	mov.u32 	%r77, _ZZ10sum_kernelILi512ELi1024EEvPKfmPfE6s_data;
	add.s32 	%r54, %r77, %r76;
	st.shared.f32 	[%r54], %f80;
	bar.sync 	0;
	setp.gt.u32 	%p18, %r2, 255;
	@%p18 bra 	$L__BB0_36;
	ld.shared.f32 	%f51, [%r54+1024];
	ld.shared.f32 	%f52, [%r54];
	add.f32 	%f53, %f51, %f52;
	st.shared.f32 	[%r54], %f53;
$L__BB0_36:
	bar.sync 	0;
	setp.gt.u32 	%p19, %r2, 127;
	@%p19 bra 	$L__BB0_38;
	ld.shared.f32 	%f54, [%r54+512];
	ld.shared.f32 	%f55, [%r54];
	add.f32 	%f56, %f54, %f55;
	st.shared.f32 	[%r54], %f56;
$L__BB0_38:
	bar.sync 	0;
	setp.gt.u32 	%p20, %r2, 63;
	@%p20 bra 	$L__BB0_40;
	ld.shared.f32 	%f57, [%r54+256];
	ld.shared.f32 	%f58, [%r54];
	add.f32 	%f59, %f57, %f58;
	st.shared.f32 	[%r54], %f59;
$L__BB0_40:
	bar.sync 	0;
	setp.gt.u32 	%p21, %r2, 31;
	@%p21 bra 	$L__BB0_42;
	ld.shared.f32 	%f60, [%r54+128];
	ld.shared.f32 	%f61, [%r54];
	add.f32 	%f62, %f60, %f61;
	st.shared.f32 	[%r54], %f62;
$L__BB0_42:
	bar.sync 	0;
	setp.gt.u32 	%p22, %r2, 15;
	@%p22 bra 	$L__BB0_44;
	ld.shared.f32 	%f63, [%r54+64];
	ld.shared.f32 	%f64, [%r54];
	add.f32 	%f65, %f63, %f64;
	st.shared.f32 	[%r54], %f65;
$L__BB0_44:
	bar.sync 	0;
	setp.gt.u32 	%p23, %r2, 7;
	@%p23 bra 	$L__BB0_46;
	ld.shared.f32 	%f66, [%r54+32];
	ld.shared.f32 	%f67, [%r54];
	add.f32 	%f68, %f66, %f67;
	st.shared.f32 	[%r54], %f68;
$L__BB0_46:
	bar.sync 	0;
	setp.gt.u32 	%p24, %r2, 3;
	@%p24 bra 	$L__BB0_48;
	ld.shared.f32 	%f69, [%r54+16];
	ld.shared.f32 	%f70, [%r54];
	add.f32 	%f71, %f69, %f70;
	st.shared.f32 	[%r54], %f71;
$L__BB0_48:
	bar.sync 	0;
	setp.gt.u32 	%p25, %r2, 1;
	@%p25 bra 	$L__BB0_50;
	ld.shared.f32 	%f72, [%r54+8];
	ld.shared.f32 	%f73, [%r54];
	add.f32 	%f74, %f72, %f73;
	st.shared.f32 	[%r54], %f74;
$L__BB0_50:
	bar.sync 	0;
	setp.ne.s32 	%p26, %r2, 0;
	@%p26 bra 	$L__BB0_52;
	ld.shared.f32 	%f75, [_ZZ10sum_kernelILi512ELi1024EEvPKfmPfE6s_data+4];
	ld.shared.f32 	%f76, [%r54];
	add.f32 	%f77, %f75, %f76;
	st.shared.f32 	[%r54], %f77;
$L__BB0_52:
	setp.ne.s32 	%p27, %r2, 0;
	bar.sync 	0;
	@%p27 bra 	$L__BB0_54;
	ld.shared.f32 	%f78, [_ZZ10sum_kernelILi512ELi1024EEvPKfmPfE6s_data];
	cvta.to.global.u64 	%rd53, %rd19;
	mul.wide.u32 	%rd54, %r1, 4;
	add.s64 	%rd55, %rd53, %rd54;
	st.global.f32 	[%rd55], %f78;
$L__BB0_54:
	ret;

}


// ===== COMPILED SASS (sm_100) =====

	.target	sm_100

	.elftype	@"ET_EXEC"


//--------------------- .note.nv.tkinfo           --------------------------
	.section	.note.nv.tkinfo,"",@"SHT_NOTE"
	.sectionflags	@"SHF_NOTE_NV_TKINFO"
	.tkinfo
        /*0018*/ 	.word	0x00000002
        /*0030*/ 	.string	""
        /*0030*/ 	.string	"ptxas"
        /*0030*/ 	.string	"Cuda compilation tools, release 13.0, V13.0.88"
        /*0030*/ 	.string	"Build cuda_13.0.r13.0/compiler.36424714_0"
        /*0030*/ 	.string	"-arch sm_100 -m 64 "



//--------------------- .note.nv.cuinfo           --------------------------
	.section	.note.nv.cuinfo,"",@"SHT_NOTE"
	.sectionflags	@"SHF_NOTE_NV_CUINFO"
        /*0018*/ 	.short	0x0002
        /*001a*/ 	.short	0x0064
        /*001c*/ 	.short	0x0082
	.zero		2


//--------------------- .nv.info                  --------------------------
	.section	.nv.info,"",@"SHT_CUDA_INFO"
	.align	4


	//----- nvinfo : EIATTR_REGCOUNT
	.align		4
        /*0000*/ 	.byte	0x04, 0x2f
        /*0002*/ 	.short	(.L_1 - .L_0)
	.align		4
.L_0:
        /*0004*/ 	.word	index@(_Z10sum_kernelILi512ELi1024EEvPKfmPf)
        /*0008*/ 	.word	0x00000020


	//----- nvinfo : EIATTR_FRAME_SIZE
	.align		4
.L_1:
        /*000c*/ 	.byte	0x04, 0x11
        /*000e*/ 	.short	(.L_3 - .L_2)
	.align		4
.L_2:
        /*0010*/ 	.word	index@(_Z10sum_kernelILi512ELi1024EEvPKfmPf)
        /*0014*/ 	.word	0x00000000


	//----- nvinfo : EIATTR_MIN_STACK_SIZE
	.align		4
.L_3:
        /*0018*/ 	.byte	0x04, 0x12
        /*001a*/ 	.short	(.L_5 - .L_4)
	.align		4
.L_4:
        /*001c*/ 	.word	index@(_Z10sum_kernelILi512ELi1024EEvPKfmPf)
        /*0020*/ 	.word	0x00000000
.L_5:


//--------------------- .nv.compat                --------------------------
	.section	.nv.compat,"",@"SHT_CUDA_COMPAT_INFO"
	.align	4
        /*0000*/ 	.byte	0x02, 0x09, 0x00, 0x00, 0x02, 0x02, 0x01, 0x00, 0x02, 0x05, 0x05, 0x00, 0x03, 0x07, 0x01, 0x01
        /*0010*/ 	.byte	0x02, 0x03, 0x00, 0x00, 0x02, 0x06, 0x01, 0x00, 0x04, 0x0b, 0x08, 0x00, 0x09, 0x00, 0x00, 0x00
        /*0020*/ 	.byte	0x00, 0x00, 0x00, 0x00


//--------------------- .nv.info._Z10sum_kernelILi512ELi1024EEvPKfmPf --------------------------
	.section	.nv.info._Z10sum_kernelILi512ELi1024EEvPKfmPf,"",@"SHT_CUDA_INFO"
	.sectionflags	@""
	.align	4


	//----- nvinfo : EIATTR_CUDA_API_VERSION
	.align		4
        /*0000*/ 	.byte	0x04, 0x37
        /*0002*/ 	.short	(.L_7 - .L_6)
.L_6:
        /*0004*/ 	.word	0x00000082


	//----- nvinfo : EIATTR_KPARAM_INFO
	.align		4
.L_7:
        /*0008*/ 	.byte	0x04, 0x17
        /*000a*/ 	.short	(.L_9 - .L_8)
.L_8:
        /*000c*/ 	.word	0x00000000
        /*0010*/ 	.short	0x0002
        /*0012*/ 	.short	0x0010
        /*0014*/ 	.byte	0x00, 0xf5, 0x21, 0x00


	//----- nvinfo : EIATTR_KPARAM_INFO
	.align		4
.L_9:
        /*0018*/ 	.byte	0x04, 0x17
        /*001a*/ 	.short	(.L_11 - .L_10)
.L_10:
        /*001c*/ 	.word	0x00000000
        /*0020*/ 	.short	0x0001
        /*0022*/ 	.short	0x0008
        /*0024*/ 	.byte	0x00, 0xf0, 0x21, 0x00


	//----- nvinfo : EIATTR_KPARAM_INFO
	.align		4
.L_11:
        /*0028*/ 	.byte	0x04, 0x17
        /*002a*/ 	.short	(.L_13 - .L_12)
.L_12:
        /*002c*/ 	.word	0x00000000
        /*0030*/ 	.short	0x0000
        /*0032*/ 	.short	0x0000
        /*0034*/ 	.byte	0x00, 0xf5, 0x21, 0x00


	//----- nvinfo : EIATTR_SPARSE_MMA_MASK
	.align		4
.L_13:
        /*0038*/ 	.byte	0x03, 0x50
        /*003a*/ 	.short	0x0000


	//----- nvinfo : EIATTR_MAXREG_COUNT
	.align		4
        /*003c*/ 	.byte	0x03, 0x1b
        /*003e*/ 	.short	0x00ff


	//----- nvinfo : EIATTR_NUM_BARRIERS
	.align		4
        /*0040*/ 	.byte	0x02, 0x4c
        /*0042*/ 	.byte	0x01
	.zero		1


	//----- nvinfo : EIATTR_MERCURY_ISA_VERSION
	.align		4
        /*0044*/ 	.byte	0x03, 0x5f
        /*0046*/ 	.short	0x0101


	//----- nvinfo : EIATTR_VRC_CTA_INIT_COUNT
	.align		4
        /*0048*/ 	.byte	0x02, 0x4a
	.zero		1
	.zero		1


	//----- nvinfo : EIATTR_EXIT_INSTR_OFFSETS
	.align		4
        /*004c*/ 	.byte	0x04, 0x1c
        /*004e*/ 	.short	(.L_15 - .L_14)


	//   ....[0]....
.L_14:
        /*0050*/ 	.word	0x00000f90


	//   ....[1]....
        /*0054*/ 	.word	0x00000fe0


	//----- nvinfo : EIATTR_CBANK_PARAM_SIZE
	.align		4
.L_15:
        /*0058*/ 	.byte	0x03, 0x19
        /*005a*/ 	.short	0x0018


	//----- nvinfo : EIATTR_PARAM_CBANK
	.align		4
        /*005c*/ 	.byte	0x04, 0x0a
        /*005e*/ 	.short	(.L_17 - .L_16)
	.align		4
.L_16:
        /*0060*/ 	.word	index@(.nv.constant0._Z10sum_kernelILi512ELi1024EEvPKfmPf)
        /*0064*/ 	.short	0x0380
        /*0066*/ 	.short	0x0018


	//----- nvinfo : EIATTR_SW_WAR
	.align		4
.L_17:
        /*0068*/ 	.byte	0x04, 0x36
        /*006a*/ 	.short	(.L_19 - .L_18)
.L_18:
        /*006c*/ 	.word	0x00000008
.L_19:


//--------------------- .nv.callgraph             --------------------------
	.section	.nv.callgraph,"",@"SHT_CUDA_CALLGRAPH"
	.align	4
	.sectionentsize	8
	.align		4
        /*0000*/ 	.word	0x00000000
	.align		4
        /*0004*/ 	.word	0xffffffff
	.align		4
        /*0008*/ 	.word	0x00000000
	.align		4
        /*000c*/ 	.word	0xfffffffe
	.align		4
        /*0010*/ 	.word	0x00000000
	.align		4
        /*0014*/ 	.word	0xfffffffd
	.align		4
        /*0018*/ 	.word	0x00000000
	.align		4
        /*001c*/ 	.word	0xfffffffc


//--------------------- .text._Z10sum_kernelILi512ELi1024EEvPKfmPf --------------------------
	.section	.text._Z10sum_kernelILi512ELi1024EEvPKfmPf,"ax",@progbits
	.align	128
        .global         _Z10sum_kernelILi512ELi1024EEvPKfmPf
        .type           _Z10sum_kernelILi512ELi1024EEvPKfmPf,@function
        .size           _Z10sum_kernelILi512ELi1024EEvPKfmPf,(.L_x_2 - _Z10sum_kernelILi512ELi1024EEvPKfmPf)
        .other          _Z10sum_kernelILi512ELi1024EEvPKfmPf,@"STO_CUDA_ENTRY STV_DEFAULT"
_Z10sum_kernelILi512ELi1024EEvPKfmPf:
.text._Z10sum_kernelILi512ELi1024EEvPKfmPf:
[----:B------:R-:W-:Y:S01]  /*0000*/  LDC R1, c[0x0][0x37c] ;  /* 0x0000df00ff017b82 */ /* 0x000fe20000000800 */
[----:B------:R-:W0:Y:S07]  /*0010*/  S2R R2, SR_CTAID.X ;  /* 0x0000000000027919 */ /* 0x000e2e0000002500 */
[----:B------:R-:W1:Y:S01]  /*0020*/  LDC R3, c[0x0][0x360] ;  /* 0x0000d800ff037b82 */ /* 0x000e620000000800 */
[----:B------:R-:W-:Y:S01]  /*0030*/  IMAD.MOV.U32 R0, RZ, RZ, RZ ;  /* 0x000000ffff007224 */ /* 0x000fe200078e00ff */
[----:B------:R-:W2:Y:S01]  /*0040*/  LDCU.64 UR6, c[0x0][0x358] ;  /* 0x00006b00ff0677ac */ /* 0x000ea20008000a00 */
[----:B------:R-:W3:Y:S01]  /*0050*/  S2R R4, SR_TID.X ;  /* 0x0000000000047919 */ /* 0x000ee20000002100 */
[----:B------:R-:W4:Y:S01]  /*0060*/  LDCU.64 UR8, c[0x0][0x388] ;  /* 0x00007100ff0877ac */ /* 0x000f220008000a00 */
[----:B------:R-:W-:Y:S01]  /*0070*/  UMOV UR4, URZ ;  /* 0x000000ff00047c82 */ /* 0x000fe20008000000 */
[----:B0-----:R-:W-:-:S02]  /*0080*/  IMAD.SHL.U32 R12, R2, 0x400, RZ ;  /* 0x00000400020c7824 */ /* 0x001fc400078e00ff */
[-C--:B-1----:R-:W-:Y:S02]  /*0090*/  IMAD R13, R2, R3.reuse, RZ ;  /* 0x00000003020d7224 */ /* 0x082fe400078e02ff */
[C---:B------:R-:W-:Y:S02]  /*00a0*/  IMAD R5, R12.reuse, R3, R3 ;  /* 0x000000030c057224 */ /* 0x040fe400078e0203 */
[C---:B------:R-:W-:Y:S02]  /*00b0*/  VIADD R23, R12.reuse, 0x2 ;  /* 0x000000020c177836 */ /* 0x040fe40000000000 */
[C---:B------:R-:W-:Y:S02]  /*00c0*/  VIADD R22, R12.reuse, 0x3 ;  /* 0x000000030c167836 */ /* 0x040fe40000000000 */
[C---:B------:R-:W-:Y:S02]  /*00d0*/  VIADD R21, R12.reuse, 0x4 ;  /* 0x000000040c157836 */ /* 0x040fe40000000000 */
[----:B------:R-:W-:-:S02]  /*00e0*/  VIADD R20, R12, 0x5 ;  /* 0x000000050c147836 */ /* 0x000fc40000000000 */
[C---:B------:R-:W-:Y:S02]  /*00f0*/  VIADD R19, R12.reuse, 0x6 ;  /* 0x000000060c137836 */ /* 0x040fe40000000000 */
[C---:B------:R-:W-:Y:S02]  /*0100*/  VIADD R18, R12.reuse, 0x7 ;  /* 0x000000070c127836 */ /* 0x040fe40000000000 */
[C---:B------:R-:W-:Y:S02]  /*0110*/  VIADD R14, R12.reuse, 0x8 ;  /* 0x000000080c0e7836 */ /* 0x040fe40000000000 */
[C---:B------:R-:W-:Y:S02]  /*0120*/  VIADD R6, R12.reuse, 0x9 ;  /* 0x000000090c067836 */ /* 0x040fe40000000000 */
[C---:B------:R-:W-:Y:S02]  /*0130*/  VIADD R7, R12.reuse, 0xa ;  /* 0x0000000a0c077836 */ /* 0x040fe40000000000 */
[----:B------:R-:W-:-:S02]  /*0140*/  VIADD R8, R12, 0xb ;  /* 0x0000000b0c087836 */ /* 0x000fc40000000000 */
[C---:B------:R-:W-:Y:S02]  /*0150*/  VIADD R9, R12.reuse, 0xc ;  /* 0x0000000c0c097836 */ /* 0x040fe40000000000 */
[C---:B------:R-:W-:Y:S02]  /*0160*/  VIADD R10, R12.reuse, 0xd ;  /* 0x0000000d0c0a7836 */ /* 0x040fe40000000000 */
[C---:B------:R-:W-:Y:S02]  /*0170*/  VIADD R11, R12.reuse, 0xe ;  /* 0x0000000e0c0b7836 */ /* 0x040fe40000000000 */
[----:B------:R-:W-:Y:S02]  /*0180*/  IMAD.SHL.U32 R13, R13, 0x400, RZ ;  /* 0x000004000d0d7824 */ /* 0x000fe400078e00ff */
[----:B------:R-:W-:Y:S02]  /*0190*/  VIADD R12, R12, 0xf ;  /* 0x0000000f0c0c7836 */ /* 0x000fe40000000000 */
[--C-:B---3--:R-:W-:Y:S01]  /*01a0*/  IMAD.IADD R24, R5, 0x1, R4.reuse ;  /* 0x0000000105187824 */ /* 0x108fe200078e0204 */
[----:B------:R-:W-:Y:S01]  /*01b0*/  LOP3.LUT R13, R4, R13, RZ, 0xfc, !PT ;  /* 0x0000000d040d7212 */ /* 0x000fe200078efcff */
[----:B------:R-:W-:-:S02]  /*01c0*/  IMAD R23, R23, R3, R4 ;  /* 0x0000000317177224 */ /* 0x000fc400078e0204 */
[-CC-:B------:R-:W-:Y:S02]  /*01d0*/  IMAD R22, R22, R3.reuse, R4.reuse ;  /* 0x0000000316167224 */ /* 0x180fe400078e0204 */
[-CC-:B------:R-:W-:Y:S02]  /*01e0*/  IMAD R21, R21, R3.reuse, R4.reuse ;  /* 0x0000000315157224 */ /* 0x180fe400078e0204 */
[-CC-:B------:R-:W-:Y:S02]  /*01f0*/  IMAD R20, R20, R3.reuse, R4.reuse ;  /* 0x0000000314147224 */ /* 0x180fe400078e0204 */
[-CC-:B------:R-:W-:Y:S02]  /*0200*/  IMAD R19, R19, R3.reuse, R4.reuse ;  /* 0x0000000313137224 */ /* 0x180fe400078e0204 */
[-CC-:B------:R-:W-:Y:S02]  /*0210*/  IMAD R18, R18, R3.reuse, R4.reuse ;  /* 0x0000000312127224 */ /* 0x180fe400078e0204 */
[----:B------:R-:W-:-:S02]  /*0220*/  IMAD R5, R14, R3, R4 ;  /* 0x000000030e057224 */ /* 0x000fc400078e0204 */
[-CC-:B------:R-:W-:Y:S02]  /*0230*/  IMAD R6, R6, R3.reuse, R4.reuse ;  /* 0x0000000306067224 */ /* 0x180fe400078e0204 */
[-CC-:B------:R-:W-:Y:S02]  /*0240*/  IMAD R7, R7, R3.reuse, R4.reuse ;  /* 0x0000000307077224 */ /* 0x180fe400078e0204 */
[-CC-:B------:R-:W-:Y:S02]  /*0250*/  IMAD R8, R8, R3.reuse, R4.reuse ;  /* 0x0000000308087224 */ /* 0x180fe400078e0204 */
[-CC-:B------:R-:W-:Y:S02]  /*0260*/  IMAD R9, R9, R3.reuse, R4.reuse ;  /* 0x0000000309097224 */ /* 0x180fe400078e0204 */
[-CC-:B------:R-:W-:Y:S02]  /*0270*/  IMAD R10, R10, R3.reuse, R4.reuse ;  /* 0x000000030a0a7224 */ /* 0x180fe400078e0204 */
[----:B------:R-:W-:-:S02]  /*0280*/  IMAD R11, R11, R3, R4 ;  /* 0x000000030b0b7224 */ /* 0x000fc400078e0204 */
[----:B--2-4-:R-:W-:-:S07]  /*0290*/  IMAD R12, R12, R3, R4 ;  /* 0x000000030c0c7224 */ /* 0x014fce00078e0204 */
.L_x_0:
[----:B------:R-:W-:Y:S02]  /*02a0*/  ISETP.GE.U32.AND P2, PT, R13, UR8, PT ;  /* 0x000000080d007c0c */ /* 0x000fe4000bf46070 */
[----:B------:R-:W-:Y:S02]  /*02b0*/  SHF.R.S32.HI R26, RZ, 0x1f, R13 ;  /* 0x0000001fff1a7819 */ /* 0x000fe4000001140d */
[----:B------:R-:W-:Y:S02]  /*02c0*/  ISETP.GE.U32.AND P4, PT, R24, UR8, PT ;  /* 0x0000000818007c0c */ /* 0x000fe4000bf86070 */
[----:B------:R-:W-:Y:S02]  /*02d0*/  ISETP.GE.U32.AND.EX P2, PT, R26, UR9, PT, P2 ;  /* 0x000000091a007c0c */ /* 0x000fe4000bf46120 */
[----:B------:R-:W-:Y:S02]  /*02e0*/  SHF.R.S32.HI R27, RZ, 0x1f, R24 ;  /* 0x0000001fff1b7819 */ /* 0x000fe40000011418 */
[----:B------:R-:W-:-:S02]  /*02f0*/  SHF.R.S32.HI R25, RZ, 0x1f, R23 ;  /* 0x0000001fff197819 */ /* 0x000fc40000011417 */
[----:B------:R-:W-:-:S07]  /*0300*/  ISETP.GE.U32.AND.EX P4, PT, R27, UR9, PT, P4 ;  /* 0x000000091b007c0c */ /* 0x000fce000bf86140 */
[----:B------:R-:W0:Y:S08]  /*0310*/  @!P2 LDC.64 R14, c[0x0][0x380] ;  /* 0x0000e000ff0eab82 */ /* 0x000e300000000a00 */
[----:B------:R-:W1:Y:S01]  /*0320*/  @!P4 LDC.64 R16, c[0x0][0x380] ;  /* 0x0000e000ff10cb82 */ /* 0x000e620000000a00 */
[----:B0-----:R-:W-:-:S04]  /*0330*/  @!P2 LEA R14, P0, R13, R14, 0x2 ;  /* 0x0000000e0d0ea211 */ /* 0x001fc800078010ff */
[----:B------:R-:W-:Y:S02]  /*0340*/  @!P2 LEA.HI.X R15, R13, R15, R26, 0x2, P0 ;  /* 0x0000000f0d0fa211 */ /* 0x000fe400000f141a */
[----:B------:R-:W-:Y:S02]  /*0350*/  ISETP.GE.U32.AND P0, PT, R23, UR8, PT ;  /* 0x0000000817007c0c */ /* 0x000fe4000bf06070 */
[C---:B-1----:R-:W-:Y:S02]  /*0360*/  @!P4 LEA R26, P1, R24.reuse, R16, 0x2 ;  /* 0x00000010181ac211 */ /* 0x042fe400078210ff */
[----:B------:R-:W-:Y:S01]  /*0370*/  ISETP.GE.U32.AND.EX P0, PT, R25, UR9, PT, P0 ;  /* 0x0000000919007c0c */ /* 0x000fe2000bf06100 */
[----:B------:R0:W2:Y:S01]  /*0380*/  @!P2 LDG.E R16, desc[UR6][R14.64] ;  /* 0x000000060e10a981 */ /* 0x0000a2000c1e1900 */
[----:B------:R-:W-:-:S05]  /*0390*/  @!P4 LEA.HI.X R27, R24, R17, R27, 0x2, P1 ;  /* 0x00000011181bc211 */ /* 0x000fca00008f141b */
[----:B------:R-:W3:Y:S06]  /*03a0*/  @!P4 LDG.E R26, desc[UR6][R26.64] ;  /* 0x000000061a1ac981 */ /* 0x000eec000c1e1900 */
[----:B0-----:R-:W0:Y:S02]  /*03b0*/  @!P0 LDC.64 R14, c[0x0][0x380] ;  /* 0x0000e000ff0e8b82 */ /* 0x001e240000000a00 */
[----:B0-----:R-:W-:-:S04]  /*03c0*/  @!P0 LEA R14, P1, R23, R14, 0x2 ;  /* 0x0000000e170e8211 */ /* 0x001fc800078210ff */
[----:B------:R-:W-:Y:S02]  /*03d0*/  @!P0 LEA.HI.X R15, R23, R15, R25, 0x2, P1 ;  /* 0x0000000f170f8211 */ /* 0x000fe400008f1419 */
[----:B------:R-:W-:Y:S02]  /*03e0*/  ISETP.GE.U32.AND P1, PT, R22, UR8, PT ;  /* 0x0000000816007c0c */ /* 0x000fe4000bf26070 */
[----:B------:R-:W-:Y:S01]  /*03f0*/  SHF.R.S32.HI R25, RZ, 0x1f, R22 ;  /* 0x0000001fff197819 */ /* 0x000fe20000011416 */
[----:B------:R0:W4:Y:S03]  /*0400*/  @!P0 LDG.E R17, desc[UR6][R14.64] ;  /* 0x000000060e118981 */ /* 0x000126000c1e1900 */
[----:B------:R-:W-:-:S13]  /*0410*/  ISETP.GE.U32.AND.EX P1, PT, R25, UR9, PT, P1 ;  /* 0x0000000919007c0c */ /* 0x000fda000bf26110 */
[----:B0-----:R-:W0:Y:S02]  /*0420*/  @!P1 LDC.64 R14, c[0x0][0x380] ;  /* 0x0000e000ff0e9b82 */ /* 0x001e240000000a00 */
[----:B0-----:R-:W-:-:S04]  /*0430*/  @!P1 LEA R14, P3, R22, R14, 0x2 ;  /* 0x0000000e160e9211 */ /* 0x001fc800078610ff */
[----:B------:R-:W-:-:S05]  /*0440*/  @!P1 LEA.HI.X R15, R22, R15, R25, 0x2, P3 ;  /* 0x0000000f160f9211 */ /* 0x000fca00018f1419 */
[----:B------:R0:W5:Y:S01]  /*0450*/  @!P1 LDG.E R25, desc[UR6][R14.64] ;  /* 0x000000060e199981 */ /* 0x000162000c1e1900 */
[----:B------:R-:W-:Y:S02]  /*0460*/  ISETP.GE.U32.AND P3, PT, R21, UR8, PT ;  /* 0x0000000815007c0c */ /* 0x000fe4000bf66070 */
[----:B------:R-:W-:-:S04]  /*0470*/  SHF.R.S32.HI R27, RZ, 0x1f, R21 ;  /* 0x0000001fff1b7819 */ /* 0x000fc80000011415 */
[----:B------:R-:W-:-:S13]  /*0480*/  ISETP.GE.U32.AND.EX P3, PT, R27, UR9, PT, P3 ;  /* 0x000000091b007c0c */ /* 0x000fda000bf66130 */
[----:B0-----:R-:W0:Y:S01]  /*0490*/  @!P3 LDC.64 R14, c[0x0][0x380] ;  /* 0x0000e000ff0ebb82 */ /* 0x001e220000000a00 */
[----:B--2---:R-:W-:Y:S01]  /*04a0*/  @!P2 FADD R0, R0, R16 ;  /* 0x000000100000a221 */ /* 0x004fe20000000000 */
[----:B------:R-:W-:-:S03]  /*04b0*/  SHF.R.S32.HI R16, RZ, 0x1f, R20 ;  /* 0x0000001fff107819 */ /* 0x000fc60000011414 */
[----:B---3--:R-:W-:Y:S01]  /*04c0*/  @!P4 FADD R0, R0, R26 ;  /* 0x0000001a0000c221 */ /* 0x008fe20000000000 */
[----:B------:R-:W-:-:S04]  /*04d0*/  ISETP.GE.U32.AND P4, PT, R20, UR8, PT ;  /* 0x0000000814007c0c */ /* 0x000fc8000bf86070 */
[----:B------:R-:W-:Y:S02]  /*04e0*/  ISETP.GE.U32.AND.EX P4, PT, R16, UR9, PT, P4 ;  /* 0x0000000910007c0c */ /* 0x000fe4000bf86140 */
[----:B0-----:R-:W-:-:S04]  /*04f0*/  @!P3 LEA R26, P2, R21, R14, 0x2 ;  /* 0x0000000e151ab211 */ /* 0x001fc800078410ff */
[----:B------:R-:W-:-:S07]  /*0500*/  @!P3 LEA.HI.X R27, R21, R15, R27, 0x2, P2 ;  /* 0x0000000f151bb211 */ /* 0x000fce00010f141b */
[----:B------:R-:W0:Y:S01]  /*0510*/  @!P4 LDC.64 R14, c[0x0][0x380] ;  /* 0x0000e000ff0ecb82 */ /* 0x000e220000000a00 */
[----:B----4-:R-:W-:Y:S01]  /*0520*/  @!P0 FADD R0, R0, R17 ;  /* 0x0000001100008221 */ /* 0x010fe20000000000 */
[----:B------:R-:W-:Y:S02]  /*0530*/  ISETP.GE.U32.AND P0, PT, R19, UR8, PT ;  /* 0x0000000813007c0c */ /* 0x000fe4000bf06070 */
[----:B------:R-:W-:-:S04]  /*0540*/  SHF.R.S32.HI R17, RZ, 0x1f, R19 ;  /* 0x0000001fff117819 */ /* 0x000fc80000011413 */
[----:B------:R-:W-:Y:S01]  /*0550*/  ISETP.GE.U32.AND.EX P0, PT, R17, UR9, PT, P0 ;  /* 0x0000000911007c0c */ /* 0x000fe2000bf06100 */
[----:B-----5:R-:W-:Y:S01]  /*0560*/  @!P1 FADD R0, R0, R25 ;  /* 0x0000001900009221 */ /* 0x020fe20000000000 */
[C---:B0-----:R-:W-:Y:S01]  /*0570*/  @!P4 LEA R28, P1, R20.reuse, R14, 0x2 ;  /* 0x0000000e141cc211 */ /* 0x041fe200078210ff */
[----:B------:R0:W2:Y:S03]  /*0580*/  @!P3 LDG.E R25, desc[UR6][R26.64] ;  /* 0x000000061a19b981 */ /* 0x0000a6000c1e1900 */
[----:B------:R-:W-:-:S07]  /*0590*/  @!P4 LEA.HI.X R29, R20, R15, R16, 0x2, P1 ;  /* 0x0000000f141dc211 */ /* 0x000fce00008f1410 */
[----:B------:R-:W1:Y:S01]  /*05a0*/  @!P0 LDC.64 R14, c[0x0][0x380] ;  /* 0x0000e000ff0e8b82 */ /* 0x000e620000000a00 */
[----:B------:R-:W3:Y:S01]  /*05b0*/  @!P4 LDG.E R27, desc[UR6][R28.64] ;  /* 0x000000061c1bc981 */ /* 0x000ee2000c1e1900 */
[----:B0-----:R-:W-:Y:S02]  /*05c0*/  SHF.R.S32.HI R26, RZ, 0x1f, R18 ;  /* 0x0000001fff1a7819 */ /* 0x001fe40000011412 */
[----:B-1----:R-:W-:-:S04]  /*05d0*/  @!P0 LEA R16, P1, R19, R14, 0x2 ;  /* 0x0000000e13108211 */ /* 0x002fc800078210ff */
[----:B------:R-:W-:Y:S02]  /*05e0*/  @!P0 LEA.HI.X R17, R19, R15, R17, 0x2, P1 ;  /* 0x0000000f13118211 */ /* 0x000fe400008f1411 */
[----:B------:R-:W-:-:S03]  /*05f0*/  ISETP.GE.U32.AND P1, PT, R18, UR8, PT ;  /* 0x0000000812007c0c */ /* 0x000fc6000bf26070 */
[----:B------:R-:W4:Y:S01]  /*0600*/  @!P0 LDG.E R16, desc[UR6][R16.64] ;  /* 0x0000000610108981 */ /* 0x000f22000c1e1900 */
[----:B------:R-:W-:-:S13]  /*0610*/  ISETP.GE.U32.AND.EX P1, PT, R26, UR9, PT, P1 ;  /* 0x000000091a007c0c */ /* 0x000fda000bf26110 */
[----:B------:R-:W0:Y:S02]  /*0620*/  @!P1 LDC.64 R14, c[0x0][0x380] ;  /* 0x0000e000ff0e9b82 */ /* 0x000e240000000a00 */
        /* <DEDUP_REMOVED lines=8> */
[----:B------:R-:W-:Y:S02]  /*06b0*/  ISETP.GE.U32.AND P3, PT, R6, UR8, PT ;  /* 0x0000000806007c0c */ /* 0x000fe4000bf66070 */
[----:B------:R-:W-:-:S04]  /*06c0*/  SHF.R.S32.HI R25, RZ, 0x1f, R6 ;  /* 0x0000001fff197819 */ /* 0x000fc80000011406 */
[----:B------:R-:W-:Y:S01]  /*06d0*/  ISETP.GE.U32.AND.EX P3, PT, R25, UR9, PT, P3 ;  /* 0x0000000919007c0c */ /* 0x000fe2000bf66130 */
[----:B---3--:R-:W-:Y:S01]  /*06e0*/  @!P4 FADD R0, R0, R27 ;  /* 0x0000001b0000c221 */ /* 0x008fe20000000000 */
[----:B0-----:R-:W-:-:S04]  /*06f0*/  @!P2 LEA R28, P4, R5, R14, 0x2 ;  /* 0x0000000e051ca211 */ /* 0x001fc800078810ff */
[----:B------:R-:W-:-:S07]  /*0700*/  @!P2 LEA.HI.X R29, R5, R15, R26, 0x2, P4 ;  /* 0x0000000f051da211 */ /* 0x000fce00020f141a */
[----:B------:R-:W0:Y:S01]  /*0710*/  @!P3 LDC.64 R14, c[0x0][0x380] ;  /* 0x0000e000ff0ebb82 */ /* 0x000e220000000a00 */
[----:B------:R-:W-:Y:S01]  /*0720*/  ISETP.GE.U32.AND P4, PT, R7, UR8, PT ;  /* 0x0000000807007c0c */ /* 0x000fe2000bf86070 */
[----:B----4-:R-:W-:Y:S01]  /*0730*/  @!P0 FADD R0, R0, R16 ;  /* 0x0000001000008221 */ /* 0x010fe20000000000 */
[----:B------:R-:W-:-:S04]  /*0740*/  SHF.R.S32.HI R16, RZ, 0x1f, R7 ;  /* 0x0000001fff107819 */ /* 0x000fc80000011407 */
[----:B------:R-:W-:Y:S02]  /*0750*/  ISETP.GE.U32.AND.EX P4, PT, R16, UR9, PT, P4 ;  /* 0x0000000910007c0c */ /* 0x000fe4000bf86140 */
[----:B0-----:R-:W-:-:S04]  /*0760*/  @!P3 LEA R26, P0, R6, R14, 0x2 ;  /* 0x0000000e061ab211 */ /* 0x001fc800078010ff */
[----:B------:R-:W-:-:S07]  /*0770*/  @!P3 LEA.HI.X R27, R6, R15, R25, 0x2, P0 ;  /* 0x0000000f061bb211 */ /* 0x000fce00000f1419 */
[----:B------:R-:W0:Y:S01]  /*0780*/  @!P4 LDC.64 R14, c[0x0][0x380] ;  /* 0x0000e000ff0ecb82 */ /* 0x000e220000000a00 */
[----:B------:R-:W-:Y:S01]  /*0790*/  SHF.R.S32.HI R25, RZ, 0x1f, R8 ;  /* 0x0000001fff197819 */ /* 0x000fe20000011408 */
[----:B------:R-:W2:Y:S01]  /*07a0*/  @!P3 LDG.E R27, desc[UR6][R26.64] ;  /* 0x000000061a1bb981 */ /* 0x000ea2000c1e1900 */
[----:B-----5:R-:W-:Y:S01]  /*07b0*/  @!P1 FADD R0, R0, R17 ;  /* 0x0000001100009221 */ /* 0x020fe20000000000 */
[----:B------:R-:W-:Y:S02]  /*07c0*/  ISETP.GE.U32.AND P1, PT, R8, UR8, PT ;  /* 0x0000000808007c0c */ /* 0x000fe4000bf26070 */
[----:B------:R-:W3:Y:S02]  /*07d0*/  @!P2 LDG.E R17, desc[UR6][R28.64] ;  /* 0x000000061c11a981 */ /* 0x000ee4000c1e1900 */
[----:B------:R-:W-:Y:S02]  /*07e0*/  ISETP.GE.U32.AND.EX P1, PT, R25, UR9, PT, P1 ;  /* 0x0000000919007c0c */ /* 0x000fe4000bf26110 */
[----:B0-----:R-:W-:-:S04]  /*07f0*/  @!P4 LEA R14, P0, R7, R14, 0x2 ;  /* 0x0000000e070ec211 */ /* 0x001fc800078010ff */
[----:B------:R-:W-:-:S05]  /*0800*/  @!P4 LEA.HI.X R15, R7, R15, R16, 0x2, P0 ;  /* 0x0000000f070fc211 */ /* 0x000fca00000f1410 */
[----:B------:R0:W4:Y:S02]  /*0810*/  @!P4 LDG.E R16, desc[UR6][R14.64] ;  /* 0x000000060e10c981 */ /* 0x000124000c1e1900 */
        /* <DEDUP_REMOVED lines=8> */
[----:B---3--:R-:W-:Y:S01]  /*08a0*/  @!P2 FADD R0, R0, R17 ;  /* 0x000000110000a221 */ /* 0x008fe20000000000 */
[----:B------:R-:W-:Y:S02]  /*08b0*/  ISETP.GE.U32.AND P2, PT, R10, UR8, PT ;  /* 0x000000080a007c0c */ /* 0x000fe4000bf46070 */
[----:B------:R-:W-:-:S04]  /*08c0*/  SHF.R.S32.HI R17, RZ, 0x1f, R10 ;  /* 0x0000001fff117819 */ /* 0x000fc8000001140a */
[----:B------:R-:W-:Y:S01]  /*08d0*/  ISETP.GE.U32.AND.EX P2, PT, R17, UR9, PT, P2 ;  /* 0x0000000911007c0c */ /* 0x000fe2000bf46120 */
[----:B--2---:R-:W-:Y:S01]  /*08e0*/  @!P3 FADD R0, R0, R27 ;  /* 0x0000001b0000b221 */ /* 0x004fe20000000000 */
[----:B0-----:R-:W-:-:S04]  /*08f0*/  @!P0 LEA R28, P3, R9, R14, 0x2 ;  /* 0x0000000e091c8211 */ /* 0x001fc800078610ff */
[----:B------:R-:W-:-:S07]  /*0900*/  @!P0 LEA.HI.X R29, R9, R15, R26, 0x2, P3 ;  /* 0x0000000f091d8211 */ /* 0x000fce00018f141a */
[----:B------:R-:W0:Y:S01]  /*0910*/  @!P2 LDC.64 R14, c[0x0][0x380] ;  /* 0x0000e000ff0eab82 */ /* 0x000e220000000a00 */
[----:B----4-:R-:W-:Y:S01]  /*0920*/  @!P4 FADD R0, R0, R16 ;  /* 0x000000100000c221 */ /* 0x010fe20000000000 */
[----:B------:R-:W-:Y:S02]  /*0930*/  SHF.R.S32.HI R26, RZ, 0x1f, R11 ;  /* 0x0000001fff1a7819 */ /* 0x000fe4000001140b */
[----:B0-----:R-:W-:Y:S01]  /*0940*/  @!P2 LEA R16, P3, R10, R14, 0x2 ;  /* 0x0000000e0a10a211 */ /* 0x001fe200078610ff */
[----:B-----5:R-:W-:Y:S01]  /*0950*/  @!P1 FADD R0, R0, R25 ;  /* 0x0000001900009221 */ /* 0x020fe20000000000 */
[----:B------:R-:W-:Y:S01]  /*0960*/  ISETP.GE.U32.AND P1, PT, R11, UR8, PT ;  /* 0x000000080b007c0c */ /* 0x000fe2000bf26070 */
[----:B------:R-:W2:Y:S03]  /*0970*/  @!P0 LDG.E R25, desc[UR6][R28.64] ;  /* 0x000000061c198981 */ /* 0x000ea6000c1e1900 */
[----:B------:R-:W-:-:S02]  /*0980*/  ISETP.GE.U32.AND.EX P1, PT, R26, UR9, PT, P1 ;  /* 0x000000091a007c0c */ /* 0x000fc4000bf26110 */
[----:B------:R-:W-:-:S06]  /*0990*/  @!P2 LEA.HI.X R17, R10, R15, R17, 0x2, P3 ;  /* 0x0000000f0a11a211 */ /* 0x000fcc00018f1411 */
[----:B------:R-:W3:Y:S05]  /*09a0*/  @!P2 LDG.E R17, desc[UR6][R16.64] ;  /* 0x000000061011a981 */ /* 0x000eea000c1e1900 */
[----:B------:R-:W0:Y:S02]  /*09b0*/  @!P1 LDC.64 R14, c[0x0][0x380] ;  /* 0x0000e000ff0e9b82 */ /* 0x000e240000000a00 */
        /* <DEDUP_REMOVED lines=8> */
[----:B------:R-:W-:-:S06]  /*0a40*/  @!P3 LEA.HI.X R29, R12, R15, R26, 0x2, P4 ;  /* 0x0000000f0c1db211 */ /* 0x000fcc00020f141a */
[----:B------:R-:W5:Y:S01]  /*0a50*/  @!P3 LDG.E R29, desc[UR6][R28.64] ;  /* 0x000000061c1db981 */ /* 0x000f62000c1e1900 */
[----:B------:R-:W-:-:S04]  /*0a60*/  UIADD3 UR4, UPT, UPT, UR4, 0x10, URZ ;  /* 0x0000001004047890 */ /* 0x000fc8000fffe0ff */
[----:B------:R-:W-:Y:S01]  /*0a70*/  UISETP.NE.AND UP0, UPT, UR4, 0x400, UPT ;  /* 0x000004000400788c */ /* 0x000fe2000bf05270 */
[C---:B------:R-:W-:Y:S02]  /*0a80*/  IMAD R13, R3.reuse, 0x10, R13 ;  /* 0x00000010030d7824 */ /* 0x040fe400078e020d */
[C---:B------:R-:W-:Y:S02]  /*0a90*/  IMAD R24, R3.reuse, 0x10, R24 ;  /* 0x0000001003187824 */ /* 0x040fe400078e0218 */
[C---:B------:R-:W-:Y:S02]  /*0aa0*/  IMAD R23, R3.reuse, 0x10, R23 ;  /* 0x0000001003177824 */ /* 0x040fe400078e0217 */
[C---:B------:R-:W-:Y:S02]  /*0ab0*/  IMAD R22, R3.reuse, 0x10, R22 ;  /* 0x0000001003167824 */ /* 0x040fe400078e0216 */
[C---:B------:R-:W-:Y:S02]  /*0ac0*/  IMAD R21, R3.reuse, 0x10, R21 ;  /* 0x0000001003157824 */ /* 0x040fe400078e0215 */
[----:B------:R-:W-:-:S02]  /*0ad0*/  IMAD R20, R3, 0x10, R20 ;  /* 0x0000001003147824 */ /* 0x000fc400078e0214 */
        /* <DEDUP_REMOVED lines=9> */
[----:B------:R-:W-:Y:S02]  /*0b70*/  IMAD R12, R3, 0x10, R12 ;  /* 0x00000010030c7824 */ /* 0x000fe400078e020c */
[----:B--2---:R-:W-:-:S04]  /*0b80*/  @!P0 FADD R0, R0, R25 ;  /* 0x0000001900008221 */ /* 0x004fc80000000000 */
[----:B---3--:R-:W-:-:S04]  /*0b90*/  @!P2 FADD R0, R0, R17 ;  /* 0x000000110000a221 */ /* 0x008fc80000000000 */
[----:B----4-:R-:W-:-:S04]  /*0ba0*/  @!P1 FADD R0, R0, R27 ;  /* 0x0000001b00009221 */ /* 0x010fc80000000000 */
[----:B-----5:R-:W-:Y:S01]  /*0bb0*/  @!P3 FADD R0, R0, R29 ;  /* 0x0000001d0000b221 */ /* 0x020fe20000000000 */
[----:B------:R-:W-:Y:S06]  /*0bc0*/  BRA.U UP0, `(.L_x_0) ;  /* 0xfffffff500b47547 */ /* 0x000fec000b83ffff */
[----:B------:R-:W0:Y:S01]  /*0bd0*/  S2UR UR5, SR_CgaCtaId ;  /* 0x00000000000579c3 */ /* 0x000e220000008800 */
[----:B------:R-:W-:Y:S01]  /*0be0*/  UMOV UR4, 0x400 ;  /* 0x0000040000047882 */ /* 0x000fe20000000000 */
[C---:B------:R-:W-:Y:S02]  /*0bf0*/  ISETP.GT.U32.AND P0, PT, R4.reuse, 0xff, PT ;  /* 0x000000ff0400780c */ /* 0x040fe40003f04070 */
[----:B------:R-:W-:Y:S01]  /*0c00*/  ISETP.GT.U32.AND P1, PT, R4, 0x7f, PT ;  /* 0x0000007f0400780c */ /* 0x000fe20003f24070 */
[----:B0-----:R-:W-:-:S06]  /*0c10*/  ULEA UR4, UR5, UR4, 0x18 ;  /* 0x0000000405047291 */ /* 0x001fcc000f8ec0ff */
[----:B------:R-:W-:-:S05]  /*0c20*/  LEA R3, R4, UR4, 0x2 ;  /* 0x0000000404037c11 */ /* 0x000fca000f8e10ff */
[----:B------:R-:W-:Y:S01]  /*0c30*/  STS [R3], R0 ;  /* 0x0000000003007388 */ /* 0x000fe20000000800 */
[----:B------:R-:W-:Y:S06]  /*0c40*/  BAR.SYNC.DEFER_BLOCKING 0x0 ;  /* 0x0000000000007b1d */ /* 0x000fec0000010000 */
[----:B------:R-:W-:Y:S04]  /*0c50*/  @!P0 LDS R5, [R3+0x400] ;  /* 0x0004000003058984 */ /* 0x000fe80000000800 */
[----:B------:R-:W0:Y:S02]  /*0c60*/  @!P0 LDS R6, [R3] ;  /* 0x0000000003068984 */ /* 0x000e240000000800 */
[----:B0-----:R-:W-:-:S05]  /*0c70*/  @!P0 FADD R6, R5, R6 ;  /* 0x0000000605068221 */ /* 0x001fca0000000000 */
[----:B------:R-:W-:Y:S01]  /*0c80*/  @!P0 STS [R3], R6 ;  /* 0x0000000603008388 */ /* 0x000fe20000000800 */
[----:B------:R-:W-:Y:S01]  /*0c90*/  BAR.SYNC.DEFER_BLOCKING 0x0 ;  /* 0x0000000000007b1d */ /* 0x000fe20000010000 */
[----:B------:R-:W-:-:S05]  /*0ca0*/  ISETP.GT.U32.AND P0, PT, R4, 0x3f, PT ;  /* 0x0000003f0400780c */ /* 0x000fca0003f04070 */
        /* <DEDUP_REMOVED lines=35> */
[----:B------:R-:W-:-:S05]  /*0ee0*/  ISETP.NE.AND P0, PT, R4, RZ, PT ;  /* 0x000000ff0400720c */ /* 0x000fca0003f05270 */
[----:B------:R-:W-:Y:S04]  /*0ef0*/  @!P1 LDS R5, [R3+0x8] ;  /* 0x0000080003059984 */ /* 0x000fe80000000800 */
[----:B------:R-:W0:Y:S02]  /*0f00*/  @!P1 LDS R8, [R3] ;  /* 0x0000000003089984 */ /* 0x000e240000000800 */
[----:B0-----:R-:W-:-:S05]  /*0f10*/  @!P1 FADD R8, R5, R8 ;  /* 0x0000000805089221 */ /* 0x001fca0000000000 */
[----:B------:R-:W-:Y:S01]  /*0f20*/  @!P1 STS [R3], R8 ;  /* 0x0000000803009388 */ /* 0x000fe20000000800 */
[----:B------:R-:W-:Y:S06]  /*0f30*/  BAR.SYNC.DEFER_BLOCKING 0x0 ;  /* 0x0000000000007b1d */ /* 0x000fec0000010000 */
[----:B------:R-:W-:Y:S04]  /*0f40*/  @!P0 LDS R0, [UR4+0x4] ;  /* 0x00000404ff008984 */ /* 0x000fe80008000800 */
[----:B------:R-:W0:Y:S02]  /*0f50*/  @!P0 LDS R5, [R3] ;  /* 0x0000000003058984 */ /* 0x000e240000000800 */
[----:B0-----:R-:W-:-:S05]  /*0f60*/  @!P0 FADD R0, R0, R5 ;  /* 0x0000000500008221 */ /* 0x001fca0000000000 */
[----:B------:R0:W-:Y:S01]  /*0f70*/  @!P0 STS [R3], R0 ;  /* 0x0000000003008388 */ /* 0x0001e20000000800 */
[----:B------:R-:W-:Y:S06]  /*0f80*/  BAR.SYNC.DEFER_BLOCKING 0x0 ;  /* 0x0000000000007b1d */ /* 0x000fec0000010000 */
[----:B------:R-:W-:Y:S05]  /*0f90*/  @P0 EXIT ;  /* 0x000000000000094d */ /* 0x000fea0003800000 */
[----:B------:R-:W1:Y:S01]  /*0fa0*/  LDS R7, [UR4] ;  /* 0x00000004ff077984 */ /* 0x000e620008000800 */
[----:B------:R-:W0:Y:S02]  /*0fb0*/  LDC.64 R4, c[0x0][0x390] ;  /* 0x0000e400ff047b82 */ /* 0x000e240000000a00 */
[----:B0-----:R-:W-:-:S05]  /*0fc0*/  IMAD.WIDE.U32 R2, R2, 0x4, R4 ;  /* 0x0000000402027825 */ /* 0x001fca00078e0004 */
[----:B-1----:R-:W-:Y:S01]  /*0fd0*/  STG.E desc[UR6][R2.64], R7 ;  /* 0x0000000702007986 */ /* 0x002fe2000c101906 */
[----:B------:R-:W-:Y:S05]  /*0fe0*/  EXIT ;  /* 0x000000000000794d */ /* 0x000fea0003800000 */
.L_x_1:
[----:B------:R-:W-:-:S00]  /*0ff0*/  BRA `(.L_x_1) ;  /* 0xfffffffc00fc7947 */ /* 0x000fc0000383ffff */
[----:B------:R-:W-:-:S00]  /*1000*/  NOP ;  /* 0x0000000000007918 */ /* 0x000fc00000000000 */
[----:B------:R-:W-:-:S00]  /*1010*/  NOP ;  /* 0x0000000000007918 */ /* 0x000fc00000000000 */
[----:B------:R-:W-:-:S00]  /*1020*/  NOP ;  /* 0x0000000000007918 */ /* 0x000fc00000000000 */
[----:B------:R-:W-:-:S00]  /*1030*/  NOP ;  /* 0x0000000000007918 */ /* 0x000fc00000000000 */
[----:B------:R-:W-:-:S00]  /*1040*/  NOP ;  /* 0x0000000000007918 */ /* 0x000fc00000000000 */
[----:B------:R-:W-:-:S00]  /*1050*/  NOP ;  /* 0x0000000000007918 */ /* 0x000fc00000000000 */
[----:B------:R-:W-:-:S00]  /*1060*/  NOP ;  /* 0x0000000000007918 */ /* 0x000fc00000000000 */
[----:B------:R-:W-:-:S00]  /*1070*/  NOP ;  /* 0x0000000000007918 */ /* 0x000fc00000000000 */
.L_x_2:


//--------------------- .nv.shared._Z10sum_kernelILi512ELi1024EEvPKfmPf --------------------------
	.section	.nv.shared._Z10sum_kernelILi512ELi1024EEvPKfmPf,"aw",@nobits
	.sectionflags	@""
	.align	4
.nv.shared._Z10sum_kernelILi512ELi1024EEvPKfmPf:
	.zero		3072


//--------------------- .nv.shared.reserved.0     --------------------------
	.section	.nv.shared.reserved.0,"aw",@nobits
	.weak		__nv_reservedSMEM_offset_0_alias
	.size		__nv_reservedSMEM_offset_0_alias, 0, 64
	.other		__nv_reservedSMEM_offset_0_alias,@"STO_CUDA_RESERVED_SHARED STV_DEFAULT"
__nv_reservedSMEM_offset_0_alias:
	.zero		0
	.zero		64


//--------------------- .nv.constant0._Z10sum_kernelILi512ELi1024EEvPKfmPf --------------------------
	.section	.nv.constant0._Z10sum_kernelILi512ELi1024EEvPKfmPf,"a",@progbits
	.sectionflags	@""
	.align	4
.nv.constant0._Z10sum_kernelILi512ELi1024EEvPKfmPf:
	.zero		920


//--------------------- SYMBOLS --------------------------

	.type		.nv.reservedSmem.offset0,@object
	.size		.nv.reservedSmem.offset0,0x4
	.type		.nv.reservedSmem.cap,@object
	.size		.nv.reservedSmem.cap,0x4
